//
// Generated by NVIDIA NVVM Compiler
//
// Compiler Build ID: CL-36424714
// Cuda compilation tools, release 13.0, V13.0.88
// Based on NVVM 20.0.0
//

.version 9.0
.target sm_100
.address_size 64

	// .globl	_Z13matmul_kernelPiS_S_iii

.visible .entry _Z13matmul_kernelPiS_S_iii(
	.param .u64 .ptr .align 1 _Z13matmul_kernelPiS_S_iii_param_0,
	.param .u64 .ptr .align 1 _Z13matmul_kernelPiS_S_iii_param_1,
	.param .u64 .ptr .align 1 _Z13matmul_kernelPiS_S_iii_param_2,
	.param .u32 _Z13matmul_kernelPiS_S_iii_param_3,
	.param .u32 _Z13matmul_kernelPiS_S_iii_param_4,
	.param .u32 _Z13matmul_kernelPiS_S_iii_param_5
)
{
	.reg .pred 	%p<13>;
	.reg .b32 	%r<100>;
	.reg .b64 	%rd<40>;

	ld.param.u64 	%rd6, [_Z13matmul_kernelPiS_S_iii_param_0];
	ld.param.u64 	%rd7, [_Z13matmul_kernelPiS_S_iii_param_1];
	ld.param.u64 	%rd5, [_Z13matmul_kernelPiS_S_iii_param_2];
	ld.param.u32 	%r30, [_Z13matmul_kernelPiS_S_iii_param_3];
	ld.param.u32 	%r28, [_Z13matmul_kernelPiS_S_iii_param_4];
	ld.param.u32 	%r31, [_Z13matmul_kernelPiS_S_iii_param_5];
	cvta.to.global.u64 	%rd1, %rd7;
	cvta.to.global.u64 	%rd2, %rd6;
	mov.u32 	%r32, %tid.x;
	mov.u32 	%r33, %ntid.x;
	mov.u32 	%r34, %ctaid.x;
	mad.lo.s32 	%r1, %r33, %r34, %r32;
	mov.u32 	%r35, %tid.y;
	mov.u32 	%r36, %ntid.y;
	mov.u32 	%r37, %ctaid.y;
	mad.lo.s32 	%r38, %r36, %r37, %r35;
	setp.ge.s32 	%p1, %r1, %r30;
	setp.ge.s32 	%p2, %r38, %r31;
	or.pred  	%p3, %p1, %p2;
	@%p3 bra 	$L__BB0_13;
	setp.lt.s32 	%p4, %r28, 1;
	@%p4 bra 	$L__BB0_13;
	mul.lo.s32 	%r3, %r28, %r1;
	mad.lo.s32 	%r40, %r31, %r1, %r38;
	cvta.to.global.u64 	%rd8, %rd5;
	mul.wide.s32 	%rd9, %r40, 4;
	add.s64 	%rd3, %rd8, %rd9;
	ld.global.u32 	%r94, [%rd3];
	and.b32  	%r5, %r28, 7;
	setp.lt.u32 	%p5, %r28, 8;
	mov.b32 	%r97, 0;
	@%p5 bra 	$L__BB0_5;
	and.b32  	%r97, %r28, 2147483640;
	neg.s32 	%r92, %r97;
	shl.b32 	%r8, %r31, 3;
	add.s64 	%rd4, %rd2, 16;
	mul.wide.s32 	%rd14, %r31, 4;
	mov.u32 	%r90, %r3;
	mov.u32 	%r91, %r38;
$L__BB0_4:
	.pragma "nounroll";
	mul.wide.s32 	%rd10, %r90, 4;
	add.s64 	%rd11, %rd4, %rd10;
	ld.global.u32 	%r41, [%rd11+-16];
	mul.wide.s32 	%rd12, %r91, 4;
	add.s64 	%rd13, %rd1, %rd12;
	ld.global.u32 	%r42, [%rd13];
	mad.lo.s32 	%r43, %r42, %r41, %r94;
	st.global.u32 	[%rd3], %r43;
	ld.global.u32 	%r44, [%rd11+-12];
	add.s64 	%rd15, %rd13, %rd14;
	ld.global.u32 	%r45, [%rd15];
	mad.lo.s32 	%r46, %r45, %r44, %r43;
	st.global.u32 	[%rd3], %r46;
	ld.global.u32 	%r47, [%rd11+-8];
	add.s64 	%rd16, %rd15, %rd14;
	ld.global.u32 	%r48, [%rd16];
	mad.lo.s32 	%r49, %r48, %r47, %r46;
	st.global.u32 	[%rd3], %r49;
	ld.global.u32 	%r50, [%rd11+-4];
	add.s64 	%rd17, %rd16, %rd14;
	ld.global.u32 	%r51, [%rd17];
	mad.lo.s32 	%r52, %r51, %r50, %r49;
	st.global.u32 	[%rd3], %r52;
	ld.global.u32 	%r53, [%rd11];
	add.s64 	%rd18, %rd17, %rd14;
	ld.global.u32 	%r54, [%rd18];
	mad.lo.s32 	%r55, %r54, %r53, %r52;
	st.global.u32 	[%rd3], %r55;
	ld.global.u32 	%r56, [%rd11+4];
	add.s64 	%rd19, %rd18, %rd14;
	ld.global.u32 	%r57, [%rd19];
	mad.lo.s32 	%r58, %r57, %r56, %r55;
	st.global.u32 	[%rd3], %r58;
	ld.global.u32 	%r59, [%rd11+8];
	add.s64 	%rd20, %rd19, %rd14;
	ld.global.u32 	%r60, [%rd20];
	mad.lo.s32 	%r61, %r60, %r59, %r58;
	st.global.u32 	[%rd3], %r61;
	ld.global.u32 	%r62, [%rd11+12];
	add.s64 	%rd21, %rd20, %rd14;
	ld.global.u32 	%r63, [%rd21];
	mad.lo.s32 	%r94, %r63, %r62, %r61;
	st.global.u32 	[%rd3], %r94;
	add.s32 	%r92, %r92, 8;
	add.s32 	%r91, %r91, %r8;
	add.s32 	%r90, %r90, 8;
	setp.ne.s32 	%p6, %r92, 0;
	@%p6 bra 	$L__BB0_4;
$L__BB0_5:
	setp.eq.s32 	%p7, %r5, 0;
	@%p7 bra 	$L__BB0_13;
	and.b32  	%r19, %r28, 3;
	setp.lt.u32 	%p8, %r5, 4;
	@%p8 bra 	$L__BB0_8;
	add.s32 	%r64, %r97, %r3;
	mad.lo.s32 	%r65, %r97, %r31, %r38;
	mul.wide.s32 	%rd22, %r64, 4;
	add.s64 	%rd23, %rd2, %rd22;
	ld.global.u32 	%r66, [%rd23];
	mul.wide.s32 	%rd24, %r65, 4;
	add.s64 	%rd25, %rd1, %rd24;
	ld.global.u32 	%r67, [%rd25];
	mad.lo.s32 	%r68, %r67, %r66, %r94;
	st.global.u32 	[%rd3], %r68;
	ld.global.u32 	%r69, [%rd23+4];
	mul.wide.s32 	%rd26, %r31, 4;
	add.s64 	%rd27, %rd25, %rd26;
	ld.global.u32 	%r70, [%rd27];
	mad.lo.s32 	%r71, %r70, %r69, %r68;
	st.global.u32 	[%rd3], %r71;
	ld.global.u32 	%r72, [%rd23+8];
	add.s64 	%rd28, %rd27, %rd26;
	ld.global.u32 	%r73, [%rd28];
	mad.lo.s32 	%r74, %r73, %r72, %r71;
	st.global.u32 	[%rd3], %r74;
	ld.global.u32 	%r75, [%rd23+12];
	add.s64 	%rd29, %rd28, %rd26;
	ld.global.u32 	%r76, [%rd29];
	mad.lo.s32 	%r94, %r76, %r75, %r74;
	st.global.u32 	[%rd3], %r94;
	add.s32 	%r97, %r97, 4;
$L__BB0_8:
	setp.eq.s32 	%p9, %r19, 0;
	@%p9 bra 	$L__BB0_13;
	setp.eq.s32 	%p10, %r19, 1;
	@%p10 bra 	$L__BB0_11;
	add.s32 	%r77, %r97, %r3;
	mad.lo.s32 	%r78, %r97, %r31, %r38;
	mul.wide.s32 	%rd30, %r77, 4;
	add.s64 	%rd31, %rd2, %rd30;
	ld.global.u32 	%r79, [%rd31];
	mul.wide.s32 	%rd32, %r78, 4;
	add.s64 	%rd33, %rd1, %rd32;
	ld.global.u32 	%r80, [%rd33];
	mad.lo.s32 	%r81, %r80, %r79, %r94;
	st.global.u32 	[%rd3], %r81;
	ld.global.u32 	%r82, [%rd31+4];
	mul.wide.s32 	%rd34, %r31, 4;
	add.s64 	%rd35, %rd33, %rd34;
	ld.global.u32 	%r83, [%rd35];
	mad.lo.s32 	%r94, %r83, %r82, %r81;
	st.global.u32 	[%rd3], %r94;
	add.s32 	%r97, %r97, 2;
$L__BB0_11:
	and.b32  	%r84, %r28, 1;
	setp.eq.b32 	%p11, %r84, 1;
	not.pred 	%p12, %p11;
	@%p12 bra 	$L__BB0_13;
	add.s32 	%r85, %r97, %r3;
	mad.lo.s32 	%r86, %r97, %r31, %r38;
	mul.wide.s32 	%rd36, %r85, 4;
	add.s64 	%rd37, %rd2, %rd36;
	ld.global.u32 	%r87, [%rd37];
	mul.wide.s32 	%rd38, %r86, 4;
	add.s64 	%rd39, %rd1, %rd38;
	ld.global.u32 	%r88, [%rd39];
	mad.lo.s32 	%r89, %r88, %r87, %r94;
	st.global.u32 	[%rd3], %r89;
$L__BB0_13:
	ret;

}


// ===== COMPILED SASS (sm_100) =====

	.target	sm_100

	.elftype	@"ET_EXEC"


//--------------------- .note.nv.tkinfo           --------------------------
	.section	.note.nv.tkinfo,"",@"SHT_NOTE"
	.sectionflags	@"SHF_NOTE_NV_TKINFO"
	.tkinfo
        /*0018*/ 	.word	0x00000002
        /*0030*/ 	.string	""
        /*0030*/ 	.string	"ptxas"
        /*0030*/ 	.string	"Cuda compilation tools, release 13.0, V13.0.88"
        /*0030*/ 	.string	"Build cuda_13.0.r13.0/compiler.36424714_0"
        /*0030*/ 	.string	"-arch sm_100 -m 64 "



//--------------------- .note.nv.cuinfo           --------------------------
	.section	.note.nv.cuinfo,"",@"SHT_NOTE"
	.sectionflags	@"SHF_NOTE_NV_CUINFO"
        /*0018*/ 	.short	0x0002
        /*001a*/ 	.short	0x0064
        /*001c*/ 	.short	0x0082
	.zero		2


//--------------------- .nv.info                  --------------------------
	.section	.nv.info,"",@"SHT_CUDA_INFO"
	.align	4


	//----- nvinfo : EIATTR_REGCOUNT
	.align		4
        /*0000*/ 	.byte	0x04, 0x2f
        /*0002*/ 	.short	(.L_1 - .L_0)
	.align		4
.L_0:
        /*0004*/ 	.word	index@(_Z13matmul_kernelPiS_S_iii)
        /*0008*/ 	.word	0x0000001c


	//----- nvinfo : EIATTR_FRAME_SIZE
	.align		4
.L_1:
        /*000c*/ 	.byte	0x04, 0x11
        /*000e*/ 	.short	(.L_3 - .L_2)
	.align		4
.L_2:
        /*0010*/ 	.word	index@(_Z13matmul_kernelPiS_S_iii)
        /*0014*/ 	.word	0x00000000


	//----- nvinfo : EIATTR_MIN_STACK_SIZE
	.align		4
.L_3:
        /*0018*/ 	.byte	0x04, 0x12
        /*001a*/ 	.short	(.L_5 - .L_4)
	.align		4
.L_4:
        /*001c*/ 	.word	index@(_Z13matmul_kernelPiS_S_iii)
        /*0020*/ 	.word	0x00000000
.L_5:


//--------------------- .nv.compat                --------------------------
	.section	.nv.compat,"",@"SHT_CUDA_COMPAT_INFO"
	.align	4
        /*0000*/ 	.byte	0x02, 0x09, 0x00, 0x00, 0x02, 0x02, 0x01, 0x00, 0x02, 0x05, 0x05, 0x00, 0x03, 0x07, 0x01, 0x01
        /*0010*/ 	.byte	0x02, 0x03, 0x00, 0x00, 0x02, 0x06, 0x01, 0x00, 0x04, 0x0b, 0x08, 0x00, 0x09, 0x00, 0x00, 0x00
        /*0020*/ 	.byte	0x00, 0x00, 0x00, 0x00


//--------------------- .nv.info._Z13matmul_kernelPiS_S_iii --------------------------
	.section	.nv.info._Z13matmul_kernelPiS_S_iii,"",@"SHT_CUDA_INFO"
	.sectionflags	@""
	.align	4


	//----- nvinfo : EIATTR_CUDA_API_VERSION
	.align		4
        /*0000*/ 	.byte	0x04, 0x37
        /*0002*/ 	.short	(.L_7 - .L_6)
.L_6:
        /*0004*/ 	.word	0x00000082


	//----- nvinfo : EIATTR_KPARAM_INFO
	.align		4
.L_7:
        /*0008*/ 	.byte	0x04, 0x17
        /*000a*/ 	.short	(.L_9 - .L_8)
.L_8:
        /*000c*/ 	.word	0x00000000
        /*0010*/ 	.short	0x0005
        /*0012*/ 	.short	0x0020
        /*0014*/ 	.byte	0x00, 0xf0, 0x11, 0x00


	//----- nvinfo : EIATTR_KPARAM_INFO
	.align		4
.L_9:
        /*0018*/ 	.byte	0x04, 0x17
        /*001a*/ 	.short	(.L_11 - .L_10)
.L_10:
        /*001c*/ 	.word	0x00000000
        /*0020*/ 	.short	0x0004
        /*0022*/ 	.short	0x001c
        /*0024*/ 	.byte	0x00, 0xf0, 0x11, 0x00


	//----- nvinfo : EIATTR_KPARAM_INFO
	.align		4
.L_11:
        /*0028*/ 	.byte	0x04, 0x17
        /*002a*/ 	.short	(.L_13 - .L_12)
.L_12:
        /*002c*/ 	.word	0x00000000
        /*0030*/ 	.short	0x0003
        /*0032*/ 	.short	0x0018
        /*0034*/ 	.byte	0x00, 0xf0, 0x11, 0x00


	//----- nvinfo : EIATTR_KPARAM_INFO
	.align		4
.L_13:
        /*0038*/ 	.byte	0x04, 0x17
        /*003a*/ 	.short	(.L_15 - .L_14)
.L_14:
        /*003c*/ 	.word	0x00000000
        /*0040*/ 	.short	0x0002
        /*0042*/ 	.short	0x0010
        /*0044*/ 	.byte	0x00, 0xf5, 0x21, 0x00


	//----- nvinfo : EIATTR_KPARAM_INFO
	.align		4
.L_15:
        /*0048*/ 	.byte	0x04, 0x17
        /*004a*/ 	.short	(.L_17 - .L_16)
.L_16:
        /*004c*/ 	.word	0x00000000
        /*0050*/ 	.short	0x0001
        /*0052*/ 	.short	0x0008
        /*0054*/ 	.byte	0x00, 0xf5, 0x21, 0x00


	//----- nvinfo : EIATTR_KPARAM_INFO
	.align		4
.L_17:
        /*0058*/ 	.byte	0x04, 0x17
        /*005a*/ 	.short	(.L_19 - .L_18)
.L_18:
        /*005c*/ 	.word	0x00000000
        /*0060*/ 	.short	0x0000
        /*0062*/ 	.short	0x0000
        /*0064*/ 	.byte	0x00, 0xf5, 0x21, 0x00


	//----- nvinfo : EIATTR_SPARSE_MMA_MASK
	.align		4
.L_19:
        /*0068*/ 	.byte	0x03, 0x50
        /*006a*/ 	.short	0x0000


	//----- nvinfo : EIATTR_MAXREG_COUNT
	.align		4
        /*006c*/ 	.byte	0x03, 0x1b
        /*006e*/ 	.short	0x00ff


	//----- nvinfo : EIATTR_MERCURY_ISA_VERSION
	.align		4
        /*0070*/ 	.byte	0x03, 0x5f
        /*0072*/ 	.short	0x0101


	//----- nvinfo : EIATTR_VRC_CTA_INIT_COUNT
	.align		4
        /*0074*/ 	.byte	0x02, 0x4a
	.zero		1
	.zero		1


	//----- nvinfo : EIATTR_EXIT_INSTR_OFFSETS
	.align		4
        /*0078*/ 	.byte	0x04, 0x1c
        /*007a*/ 	.short	(.L_21 - .L_20)


	//   ....[0]....
.L_20:
        /*007c*/ 	.word	0x000000d0


	//   ....[1]....
        /*0080*/ 	.word	0x00000100


	//   ....[2]....
        /*0084*/ 	.word	0x00000540


	//   ....[3]....
        /*0088*/ 	.word	0x00000730


	//   ....[4]....
        /*008c*/ 	.word	0x00000880


	//   ....[5]....
        /*0090*/ 	.word	0x00000930


	//----- nvinfo : EIATTR_CBANK_PARAM_SIZE
	.align		4
.L_21:
        /*0094*/ 	.byte	0x03, 0x19
        /*0096*/ 	.short	0x0024


	//----- nvinfo : EIATTR_PARAM_CBANK
	.align		4
        /*0098*/ 	.byte	0x04, 0x0a
        /*009a*/ 	.short	(.L_23 - .L_22)
	.align		4
.L_22:
        /*009c*/ 	.word	index@(.nv.constant0._Z13matmul_kernelPiS_S_iii)
        /*00a0*/ 	.short	0x0380
        /*00a2*/ 	.short	0x0024


	//----- nvinfo : EIATTR_SW_WAR
	.align		4
.L_23:
        /*00a4*/ 	.byte	0x04, 0x36
        /*00a6*/ 	.short	(.L_25 - .L_24)
.L_24:
        /*00a8*/ 	.word	0x00000008
.L_25:


//--------------------- .nv.callgraph             --------------------------
	.section	.nv.callgraph,"",@"SHT_CUDA_CALLGRAPH"
	.align	4
	.sectionentsize	8
	.align		4
        /*0000*/ 	.word	0x00000000
	.align		4
        /*0004*/ 	.word	0xffffffff
	.align		4
        /*0008*/ 	.word	0x00000000
	.align		4
        /*000c*/ 	.word	0xfffffffe
	.align		4
        /*0010*/ 	.word	0x00000000
	.align		4
        /*0014*/ 	.word	0xfffffffd
	.align		4
        /*0018*/ 	.word	0x00000000
	.align		4
        /*001c*/ 	.word	0xfffffffc


//--------------------- .text._Z13matmul_kernelPiS_S_iii --------------------------
	.section	.text._Z13matmul_kernelPiS_S_iii,"ax",@progbits
	.align	128
        .global         _Z13matmul_kernelPiS_S_iii
        .type           _Z13matmul_kernelPiS_S_iii,@function
        .size           _Z13matmul_kernelPiS_S_iii,(.L_x_5 - _Z13matmul_kernelPiS_S_iii)
        .other          _Z13matmul_kernelPiS_S_iii,@"STO_CUDA_ENTRY STV_DEFAULT"
_Z13matmul_kernelPiS_S_iii:
.text._Z13matmul_kernelPiS_S_iii:
[----:B------:R-:W-:Y:S01]  /*0000*/  LDC R1, c[0x0][0x37c] ;  /* 0x0000df00ff017b82 */ /* 0x000fe20000000800 */
[----:B------:R-:W0:Y:S01]  /*0010*/  S2R R6, SR_TID.Y ;  /* 0x0000000000067919 */ /* 0x000e220000002200 */
[----:B------:R-:W1:Y:S06]  /*0020*/  LDCU UR4, c[0x0][0x360] ;  /* 0x00006c00ff0477ac */ /* 0x000e6c0008000800 */
[----:B------:R-:W2:Y:S01]  /*0030*/  LDC R7, c[0x0][0x3a0] ;  /* 0x0000e800ff077b82 */ /* 0x000ea20000000800 */
[----:B------:R-:W0:Y:S01]  /*0040*/  S2R R3, SR_CTAID.Y ;  /* 0x0000000000037919 */ /* 0x000e220000002600 */
[----:B------:R-:W0:Y:S01]  /*0050*/  LDCU UR5, c[0x0][0x364] ;  /* 0x00006c80ff0577ac */ /* 0x000e220008000800 */
[----:B------:R-:W1:Y:S01]  /*0060*/  S2R R5, SR_TID.X ;  /* 0x0000000000057919 */ /* 0x000e620000002100 */
[----:B------:R-:W3:Y:S01]  /*0070*/  LDCU UR6, c[0x0][0x398] ;  /* 0x00007300ff0677ac */ /* 0x000ee20008000800 */
[----:B------:R-:W1:Y:S01]  /*0080*/  S2R R0, SR_CTAID.X ;  /* 0x0000000000007919 */ /* 0x000e620000002500 */
[----:B0-----:R-:W-:-:S05]  /*0090*/  IMAD R6, R3, UR5, R6 ;  /* 0x0000000503067c24 */ /* 0x001fca000f8e0206 */
[----:B--2---:R-:W-:Y:S01]  /*00a0*/  ISETP.GE.AND P0, PT, R6, R7, PT ;  /* 0x000000070600720c */ /* 0x004fe20003f06270 */
[----:B-1----:R-:W-:-:S05]  /*00b0*/  IMAD R5, R0, UR4, R5 ;  /* 0x0000000400057c24 */ /* 0x002fca000f8e0205 */
[----:B---3--:R-:W-:-:S13]  /*00c0*/  ISETP.GE.OR P0, PT, R5, UR6, P0 ;  /* 0x0000000605007c0c */ /* 0x008fda0008706670 */
[----:B------:R-:W-:Y:S05]  /*00d0*/  @P0 EXIT ;  /* 0x000000000000094d */ /* 0x000fea0003800000 */
[----:B------:R-:W0:Y:S02]  /*00e0*/  LDC R0, c[0x0][0x39c] ;  /* 0x0000e700ff007b82 */ /* 0x000e240000000800 */
[----:B0-----:R-:W-:-:S13]  /*00f0*/  ISETP.GE.AND P0, PT, R0, 0x1, PT ;  /* 0x000000010000780c */ /* 0x001fda0003f06270 */
[----:B------:R-:W-:Y:S05]  /*0100*/  @!P0 EXIT ;  /* 0x000000000000894d */ /* 0x000fea0003800000 */
[----:B------:R-:W0:Y:S01]  /*0110*/  LDC.64 R2, c[0x0][0x390] ;  /* 0x0000e400ff027b82 */ /* 0x000e220000000a00 */
[----:B------:R-:W1:Y:S01]  /*0120*/  LDCU.64 UR6, c[0x0][0x358] ;  /* 0x00006b00ff0677ac */ /* 0x000e620008000a00 */
[C---:B------:R-:W-:Y:S01]  /*0130*/  ISETP.GE.U32.AND P1, PT, R0.reuse, 0x8, PT ;  /* 0x000000080000780c */ /* 0x040fe20003f26070 */
[C---:B------:R-:W-:Y:S01]  /*0140*/  IMAD R9, R5.reuse, R7, R6 ;  /* 0x0000000705097224 */ /* 0x040fe200078e0206 */
[----:B------:R-:W-:Y:S01]  /*0150*/  LOP3.LUT R20, R0, 0x7, RZ, 0xc0, !PT ;  /* 0x0000000700147812 */ /* 0x000fe200078ec0ff */
[----:B------:R-:W-:-:S03]  /*0160*/  IMAD R8, R5, R0, RZ ;  /* 0x0000000005087224 */ /* 0x000fc600078e02ff */
[----:B------:R-:W-:Y:S01]  /*0170*/  ISETP.NE.AND P0, PT, R20, RZ, PT ;  /* 0x000000ff1400720c */ /* 0x000fe20003f05270 */
[----:B0-----:R-:W-:-:S04]  /*0180*/  IMAD.WIDE R2, R9, 0x4, R2 ;  /* 0x0000000409027825 */ /* 0x001fc800078e0202 */
[----:B------:R-:W-:Y:S01]  /*0190*/  HFMA2 R9, -RZ, RZ, 0, 0 ;  /* 0x00000000ff097431 */ /* 0x000fe200000001ff */
[----:B-1----:R0:W5:Y:S01]  /*01a0*/  LDG.E R13, desc[UR6][R2.64] ;  /* 0x00000006020d7981 */ /* 0x002162000c1e1900 */
[----:B------:R-:W-:Y:S06]  /*01b0*/  @!P1 BRA `(.L_x_0) ;  /* 0x0000000000e09947 */ /* 0x000fec0003800000 */
[----:B------:R-:W1:Y:S01]  /*01c0*/  LDCU.64 UR4, c[0x0][0x380] ;  /* 0x00007000ff0477ac */ /* 0x000e620008000a00 */
[----:B------:R-:W-:Y:S02]  /*01d0*/  LOP3.LUT R9, R0, 0x7ffffff8, RZ, 0xc0, !PT ;  /* 0x7ffffff800097812 */ /* 0x000fe400078ec0ff */
[----:B------:R-:W-:Y:S02]  /*01e0*/  MOV R11, R8 ;  /* 0x00000008000b7202 */ /* 0x000fe40000000f00 */
[----:B------:R-:W-:Y:S02]  /*01f0*/  MOV R12, R6 ;  /* 0x00000006000c7202 */ /* 0x000fe40000000f00 */
[----:B------:R-:W-:Y:S01]  /*0200*/  IADD3 R10, PT, PT, -R9, RZ, RZ ;  /* 0x000000ff090a7210 */ /* 0x000fe20007ffe1ff */
[----:B-1----:R-:W-:-:S04]  /*0210*/  UIADD3 UR4, UP0, UPT, UR4, 0x10, URZ ;  /* 0x0000001004047890 */ /* 0x002fc8000ff1e0ff */
[----:B------:R-:W-:-:S12]  /*0220*/  UIADD3.X UR5, UPT, UPT, URZ, UR5, URZ, UP0, !UPT ;  /* 0x00000005ff057290 */ /* 0x000fd800087fe4ff */
.L_x_1:
[----:B------:R-:W1:Y:S01]  /*0230*/  LDC.64 R14, c[0x0][0x388] ;  /* 0x0000e200ff0e7b82 */ /* 0x000e620000000a00 */
[----:B------:R-:W-:Y:S02]  /*0240*/  MOV R4, UR4 ;  /* 0x0000000400047c02 */ /* 0x000fe40008000f00 */
[----:B------:R-:W-:-:S03]  /*0250*/  MOV R5, UR5 ;  /* 0x0000000500057c02 */ /* 0x000fc60008000f00 */
[----:B------:R-:W-:-:S05]  /*0260*/  IMAD.WIDE R4, R11, 0x4, R4 ;  /* 0x000000040b047825 */ /* 0x000fca00078e0204 */
[----:B--2---:R-:W2:Y:S01]  /*0270*/  LDG.E R16, desc[UR6][R4.64+-0x10] ;  /* 0xfffff00604107981 */ /* 0x004ea2000c1e1900 */
[----:B-1----:R-:W-:-:S05]  /*0280*/  IMAD.WIDE R14, R12, 0x4, R14 ;  /* 0x000000040c0e7825 */ /* 0x002fca00078e020e */
[----:B------:R-:W2:Y:S02]  /*0290*/  LDG.E R17, desc[UR6][R14.64] ;  /* 0x000000060e117981 */ /* 0x000ea4000c1e1900 */
[----:B--2--5:R-:W-:Y:S02]  /*02a0*/  IMAD R13, R16, R17, R13 ;  /* 0x00000011100d7224 */ /* 0x024fe400078e020d */
[----:B------:R-:W-:-:S03]  /*02b0*/  IMAD.WIDE R16, R7, 0x4, R14 ;  /* 0x0000000407107825 */ /* 0x000fc600078e020e */
[----:B------:R1:W-:Y:S04]  /*02c0*/  STG.E desc[UR6][R2.64], R13 ;  /* 0x0000000d02007986 */ /* 0x0003e8000c101906 */
[----:B------:R-:W2:Y:S04]  /*02d0*/  LDG.E R18, desc[UR6][R4.64+-0xc] ;  /* 0xfffff40604127981 */ /* 0x000ea8000c1e1900 */
[----:B------:R-:W2:Y:S02]  /*02e0*/  LDG.E R19, desc[UR6][R16.64] ;  /* 0x0000000610137981 */ /* 0x000ea4000c1e1900 */
[----:B--2---:R-:W-:-:S02]  /*02f0*/  IMAD R21, R18, R19, R13 ;  /* 0x0000001312157224 */ /* 0x004fc400078e020d */
[----:B------:R-:W-:-:S03]  /*0300*/  IMAD.WIDE R18, R7, 0x4, R16 ;  /* 0x0000000407127825 */ /* 0x000fc600078e0210 */
[----:B------:R2:W-:Y:S04]  /*0310*/  STG.E desc[UR6][R2.64], R21 ;  /* 0x0000001502007986 */ /* 0x0005e8000c101906 */
[----:B------:R-:W3:Y:S04]  /*0320*/  LDG.E R22, desc[UR6][R4.64+-0x8] ;  /* 0xfffff80604167981 */ /* 0x000ee8000c1e1900 */
[----:B------:R-:W3:Y:S02]  /*0330*/  LDG.E R14, desc[UR6][R18.64] ;  /* 0x00000006120e7981 */ /* 0x000ee4000c1e1900 */
[----:B---3--:R-:W-:-:S02]  /*0340*/  IMAD R23, R22, R14, R21 ;  /* 0x0000000e16177224 */ /* 0x008fc400078e0215 */
[----:B------:R-:W-:-:S03]  /*0350*/  IMAD.WIDE R14, R7, 0x4, R18 ;  /* 0x00000004070e7825 */ /* 0x000fc600078e0212 */
[----:B------:R3:W-:Y:S04]  /*0360*/  STG.E desc[UR6][R2.64], R23 ;  /* 0x0000001702007986 */ /* 0x0007e8000c101906 */
[----:B------:R-:W4:Y:S04]  /*0370*/  LDG.E R22, desc[UR6][R4.64+-0x4] ;  /* 0xfffffc0604167981 */ /* 0x000f28000c1e1900 */
[----:B-1----:R-:W4:Y:S01]  /*0380*/  LDG.E R13, desc[UR6][R14.64] ;  /* 0x000000060e0d7981 */ /* 0x002f22000c1e1900 */
[----:B------:R-:W-:-:S04]  /*0390*/  IMAD.WIDE R16, R7, 0x4, R14 ;  /* 0x0000000407107825 */ /* 0x000fc800078e020e */
[----:B----4-:R-:W-:-:S05]  /*03a0*/  IMAD R13, R22, R13, R23 ;  /* 0x0000000d160d7224 */ /* 0x010fca00078e0217 */
[----:B------:R1:W-:Y:S04]  /*03b0*/  STG.E desc[UR6][R2.64], R13 ;  /* 0x0000000d02007986 */ /* 0x0003e8000c101906 */
[----:B------:R-:W4:Y:S04]  /*03c0*/  LDG.E R22, desc[UR6][R4.64] ;  /* 0x0000000604167981 */ /* 0x000f28000c1e1900 */
[----:B--2---:R-:W4:Y:S01]  /*03d0*/  LDG.E R21, desc[UR6][R16.64] ;  /* 0x0000000610157981 */ /* 0x004f22000c1e1900 */
[----:B------:R-:W-:-:S04]  /*03e0*/  IMAD.WIDE R18, R7, 0x4, R16 ;  /* 0x0000000407127825 */ /* 0x000fc800078e0210 */
[----:B----4-:R-:W-:-:S05]  /*03f0*/  IMAD R21, R22, R21, R13 ;  /* 0x0000001516157224 */ /* 0x010fca00078e020d */
[----:B------:R2:W-:Y:S04]  /*0400*/  STG.E desc[UR6][R2.64], R21 ;  /* 0x0000001502007986 */ /* 0x0005e8000c101906 */
[----:B------:R-:W4:Y:S04]  /*0410*/  LDG.E R22, desc[UR6][R4.64+0x4] ;  /* 0x0000040604167981 */ /* 0x000f28000c1e1900 */
[----:B---3--:R-:W4:Y:S01]  /*0420*/  LDG.E R23, desc[UR6][R18.64] ;  /* 0x0000000612177981 */ /* 0x008f22000c1e1900 */
[----:B------:R-:W-:-:S04]  /*0430*/  IMAD.WIDE R14, R7, 0x4, R18 ;  /* 0x00000004070e7825 */ /* 0x000fc800078e0212 */
[----:B----4-:R-:W-:-:S05]  /*0440*/  IMAD R23, R22, R23, R21 ;  /* 0x0000001716177224 */ /* 0x010fca00078e0215 */
[----:B------:R2:W-:Y:S04]  /*0450*/  STG.E desc[UR6][R2.64], R23 ;  /* 0x0000001702007986 */ /* 0x0005e8000c101906 */
[----:B------:R-:W3:Y:S04]  /*0460*/  LDG.E R22, desc[UR6][R4.64+0x8] ;  /* 0x0000080604167981 */ /* 0x000ee8000c1e1900 */
[----:B-1----:R-:W3:Y:S01]  /*0470*/  LDG.E R13, desc[UR6][R14.64] ;  /* 0x000000060e0d7981 */ /* 0x002ee2000c1e1900 */
[----:B------:R-:W-:Y:S01]  /*0480*/  IMAD.WIDE R16, R7, 0x4, R14 ;  /* 0x0000000407107825 */ /* 0x000fe200078e020e */
[----:B------:R-:W-:-:S03]  /*0490*/  IADD3 R10, PT, PT, R10, 0x8, RZ ;  /* 0x000000080a0a7810 */ /* 0x000fc60007ffe0ff */
[----:B---3--:R-:W-:-:S05]  /*04a0*/  IMAD R25, R22, R13, R23 ;  /* 0x0000000d16197224 */ /* 0x008fca00078e0217 */
[----:B------:R2:W-:Y:S04]  /*04b0*/  STG.E desc[UR6][R2.64], R25 ;  /* 0x0000001902007986 */ /* 0x0005e8000c101906 */
[----:B------:R-:W3:Y:S04]  /*04c0*/  LDG.E R22, desc[UR6][R4.64+0xc] ;  /* 0x00000c0604167981 */ /* 0x000ee8000c1e1900 */
[----:B------:R-:W3:Y:S01]  /*04d0*/  LDG.E R16, desc[UR6][R16.64] ;  /* 0x0000000610107981 */ /* 0x000ee2000c1e1900 */
[----:B------:R-:W-:Y:S02]  /*04e0*/  ISETP.NE.AND P1, PT, R10, RZ, PT ;  /* 0x000000ff0a00720c */ /* 0x000fe40003f25270 */
[----:B------:R-:W-:-:S02]  /*04f0*/  LEA R12, R7, R12, 0x3 ;  /* 0x0000000c070c7211 */ /* 0x000fc400078e18ff */
[----:B------:R-:W-:Y:S01]  /*0500*/  IADD3 R11, PT, PT, R11, 0x8, RZ ;  /* 0x000000080b0b7810 */ /* 0x000fe20007ffe0ff */
[----:B---3--:R-:W-:-:S05]  /*0510*/  IMAD R13, R22, R16, R25 ;  /* 0x00000010160d7224 */ /* 0x008fca00078e0219 */
[----:B------:R2:W-:Y:S03]  /*0520*/  STG.E desc[UR6][R2.64], R13 ;  /* 0x0000000d02007986 */ /* 0x0005e6000c101906 */
[----:B------:R-:W-:Y:S05]  /*0530*/  @P1 BRA `(.L_x_1) ;  /* 0xfffffffc003c1947 */ /* 0x000fea000383ffff */
.L_x_0:
[----:B------:R-:W-:Y:S05]  /*0540*/  @!P0 EXIT ;  /* 0x000000000000894d */ /* 0x000fea0003800000 */
[----:B------:R-:W-:Y:S02]  /*0550*/  ISETP.GE.U32.AND P0, PT, R20, 0x4, PT ;  /* 0x000000041400780c */ /* 0x000fe40003f06070 */
[----:B------:R-:W-:-:S04]  /*0560*/  LOP3.LUT R16, R0, 0x3, RZ, 0xc0, !PT ;  /* 0x0000000300107812 */ /* 0x000fc800078ec0ff */
[----:B------:R-:W-:-:S07]  /*0570*/  ISETP.NE.AND P1, PT, R16, RZ, PT ;  /* 0x000000ff1000720c */ /* 0x000fce0003f25270 */
[----:B------:R-:W-:Y:S06]  /*0580*/  @!P0 BRA `(.L_x_2) ;  /* 0x0000000000688947 */ /* 0x000fec0003800000 */
[----:B------:R-:W1:Y:S01]  /*0590*/  LDC.64 R4, c[0x0][0x380] ;  /* 0x0000e000ff047b82 */ /* 0x000e620000000a00 */
[----:B------:R-:W-:Y:S01]  /*05a0*/  IADD3 R15, PT, PT, R8, R9, RZ ;  /* 0x00000009080f7210 */ /* 0x000fe20007ffe0ff */
[----:B------:R-:W-:-:S06]  /*05b0*/  IMAD R17, R9, R7, R6 ;  /* 0x0000000709117224 */ /* 0x000fcc00078e0206 */
[----:B------:R-:W3:Y:S01]  /*05c0*/  LDC.64 R10, c[0x0][0x388] ;  /* 0x0000e200ff0a7b82 */ /* 0x000ee20000000a00 */
[----:B-1----:R-:W-:-:S05]  /*05d0*/  IMAD.WIDE R4, R15, 0x4, R4 ;  /* 0x000000040f047825 */ /* 0x002fca00078e0204 */
[----:B------:R-:W4:Y:S01]  /*05e0*/  LDG.E R12, desc[UR6][R4.64] ;  /* 0x00000006040c7981 */ /* 0x000f22000c1e1900 */
[----:B---3--:R-:W-:-:S05]  /*05f0*/  IMAD.WIDE R10, R17, 0x4, R10 ;  /* 0x00000004110a7825 */ /* 0x008fca00078e020a */
[----:B------:R-:W4:Y:S02]  /*0600*/  LDG.E R14, desc[UR6][R10.64] ;  /* 0x000000060a0e7981 */ /* 0x000f24000c1e1900 */
[----:B----45:R-:W-:Y:S02]  /*0610*/  IMAD R17, R12, R14, R13 ;  /* 0x0000000e0c117224 */ /* 0x030fe400078e020d */
[----:B--2---:R-:W-:-:S03]  /*0620*/  IMAD.WIDE R12, R7, 0x4, R10 ;  /* 0x00000004070c7825 */ /* 0x004fc600078e020a */
[----:B------:R1:W-:Y:S04]  /*0630*/  STG.E desc[UR6][R2.64], R17 ;  /* 0x0000001102007986 */ /* 0x0003e8000c101906 */
[----:B------:R-:W2:Y:S04]  /*0640*/  LDG.E R14, desc[UR6][R4.64+0x4] ;  /* 0x00000406040e7981 */ /* 0x000ea8000c1e1900 */
[----:B------:R-:W2:Y:S02]  /*0650*/  LDG.E R15, desc[UR6][R12.64] ;  /* 0x000000060c0f7981 */ /* 0x000ea4000c1e1900 */
[----:B--2---:R-:W-:-:S02]  /*0660*/  IMAD R19, R14, R15, R17 ;  /* 0x0000000f0e137224 */ /* 0x004fc400078e0211 */
[----:B------:R-:W-:-:S03]  /*0670*/  IMAD.WIDE R14, R7, 0x4, R12 ;  /* 0x00000004070e7825 */ /* 0x000fc600078e020c */
[----:B------:R1:W-:Y:S04]  /*0680*/  STG.E desc[UR6][R2.64], R19 ;  /* 0x0000001302007986 */ /* 0x0003e8000c101906 */
[----:B------:R-:W2:Y:S04]  /*0690*/  LDG.E R18, desc[UR6][R4.64+0x8] ;  /* 0x0000080604127981 */ /* 0x000ea8000c1e1900 */
[----:B------:R-:W2:Y:S01]  /*06a0*/  LDG.E R20, desc[UR6][R14.64] ;  /* 0x000000060e147981 */ /* 0x000ea2000c1e1900 */
[----:B------:R-:W-:-:S04]  /*06b0*/  IMAD.WIDE R10, R7, 0x4, R14 ;  /* 0x00000004070a7825 */ /* 0x000fc800078e020e */
[----:B--2---:R-:W-:-:S05]  /*06c0*/  IMAD R21, R18, R20, R19 ;  /* 0x0000001412157224 */ /* 0x004fca00078e0213 */
[----:B------:R1:W-:Y:S04]  /*06d0*/  STG.E desc[UR6][R2.64], R21 ;  /* 0x0000001502007986 */ /* 0x0003e8000c101906 */
[----:B------:R-:W2:Y:S04]  /*06e0*/  LDG.E R18, desc[UR6][R4.64+0xc] ;  /* 0x00000c0604127981 */ /* 0x000ea8000c1e1900 */
[----:B------:R-:W2:Y:S01]  /*06f0*/  LDG.E R10, desc[UR6][R10.64] ;  /* 0x000000060a0a7981 */ /* 0x000ea2000c1e1900 */
[----:B------:R-:W-:Y:S01]  /*0700*/  IADD3 R9, PT, PT, R9, 0x4, RZ ;  /* 0x0000000409097810 */ /* 0x000fe20007ffe0ff */
[----:B--2---:R-:W-:-:S05]  /*0710*/  IMAD R13, R18, R10, R21 ;  /* 0x0000000a120d7224 */ /* 0x004fca00078e0215 */
[----:B------:R1:W-:Y:S02]  /*0720*/  STG.E desc[UR6][R2.64], R13 ;  /* 0x0000000d02007986 */ /* 0x0003e4000c101906 */
.L_x_2:
[----:B------:R-:W-:Y:S05]  /*0730*/  @!P1 EXIT ;  /* 0x000000000000994d */ /* 0x000fea0003800000 */
[----:B------:R-:W-:Y:S02]  /*0740*/  ISETP.NE.AND P0, PT, R16, 0x1, PT ;  /* 0x000000011000780c */ /* 0x000fe40003f05270 */
[----:B------:R-:W-:-:S04]  /*0750*/  LOP3.LUT R0, R0, 0x1, RZ, 0xc0, !PT ;  /* 0x0000000100007812 */ /* 0x000fc800078ec0ff */
[----:B------:R-:W-:-:S07]  /*0760*/  ISETP.NE.U32.AND P1, PT, R0, 0x1, PT ;  /* 0x000000010000780c */ /* 0x000fce0003f25070 */
[----:B------:R-:W-:Y:S06]  /*0770*/  @!P0 BRA `(.L_x_3) ;  /* 0x0000000000408947 */ /* 0x000fec0003800000 */
[----:B------:R-:W3:Y:S01]  /*0780*/  LDC.64 R4, c[0x0][0x380] ;  /* 0x0000e000ff047b82 */ /* 0x000ee20000000a00 */
[----:B------:R-:W-:Y:S01]  /*0790*/  IADD3 R15, PT, PT, R8, R9, RZ ;  /* 0x00000009080f7210 */ /* 0x000fe20007ffe0ff */
[----:B-1----:R-:W-:-:S06]  /*07a0*/  IMAD R17, R9, R7, R6 ;  /* 0x0000000709117224 */ /* 0x002fcc00078e0206 */
[----:B------:R-:W1:Y:S01]  /*07b0*/  LDC.64 R10, c[0x0][0x388] ;  /* 0x0000e200ff0a7b82 */ /* 0x000e620000000a00 */
[----:B---3--:R-:W-:-:S05]  /*07c0*/  IMAD.WIDE R4, R15, 0x4, R4 ;  /* 0x000000040f047825 */ /* 0x008fca00078e0204 */
[----:B------:R-:W3:Y:S01]  /*07d0*/  LDG.E R0, desc[UR6][R4.64] ;  /* 0x0000000604007981 */ /* 0x000ee2000c1e1900 */
[----:B-1----:R-:W-:-:S05]  /*07e0*/  IMAD.WIDE R10, R17, 0x4, R10 ;  /* 0x00000004110a7825 */ /* 0x002fca00078e020a */
[----:B------:R-:W3:Y:S01]  /*07f0*/  LDG.E R12, desc[UR6][R10.64] ;  /* 0x000000060a0c7981 */ /* 0x000ee2000c1e1900 */
[----:B------:R-:W-:-:S04]  /*0800*/  IMAD.WIDE R14, R7, 0x4, R10 ;  /* 0x00000004070e7825 */ /* 0x000fc800078e020a */
[----:B---3-5:R-:W-:-:S05]  /*0810*/  IMAD R17, R0, R12, R13 ;  /* 0x0000000c00117224 */ /* 0x028fca00078e020d */
[----:B------:R3:W-:Y:S04]  /*0820*/  STG.E desc[UR6][R2.64], R17 ;  /* 0x0000001102007986 */ /* 0x0007e8000c101906 */
[----:B------:R-:W2:Y:S04]  /*0830*/  LDG.E R0, desc[UR6][R4.64+0x4] ;  /* 0x0000040604007981 */ /* 0x000ea8000c1e1900 */
[----:B------:R-:W2:Y:S01]  /*0840*/  LDG.E R14, desc[UR6][R14.64] ;  /* 0x000000060e0e7981 */ /* 0x000ea2000c1e1900 */
[----:B------:R-:W-:Y:S01]  /*0850*/  IADD3 R9, PT, PT, R9, 0x2, RZ ;  /* 0x0000000209097810 */ /* 0x000fe20007ffe0ff */
[----:B--2---:R-:W-:-:S05]  /*0860*/  IMAD R13, R0, R14, R17 ;  /* 0x0000000e000d7224 */ /* 0x004fca00078e0211 */
[----:B------:R3:W-:Y:S02]  /*0870*/  STG.E desc[UR6][R2.64], R13 ;  /* 0x0000000d02007986 */ /* 0x0007e4000c101906 */
.L_x_3:
[----:B------:R-:W-:Y:S05]  /*0880*/  @P1 EXIT ;  /* 0x000000000000194d */ /* 0x000fea0003800000 */
[----:B------:R-:W4:Y:S01]  /*0890*/  LDC.64 R4, c[0x0][0x380] ;  /* 0x0000e000ff047b82 */ /* 0x000f220000000a00 */
[----:B------:R-:W-:Y:S01]  /*08a0*/  IADD3 R15, PT, PT, R8, R9, RZ ;  /* 0x00000009080f7210 */ /* 0x000fe20007ffe0ff */
[----:B------:R-:W-:-:S06]  /*08b0*/  IMAD R7, R9, R7, R6 ;  /* 0x0000000709077224 */ /* 0x000fcc00078e0206 */
[----:B------:R-:W0:Y:S01]  /*08c0*/  LDC.64 R10, c[0x0][0x388] ;  /* 0x0000e200ff0a7b82 */ /* 0x000e220000000a00 */
[----:B----4-:R-:W-:-:S06]  /*08d0*/  IMAD.WIDE R4, R15, 0x4, R4 ;  /* 0x000000040f047825 */ /* 0x010fcc00078e0204 */
[----:B------:R-:W1:Y:S01]  /*08e0*/  LDG.E R4, desc[UR6][R4.64] ;  /* 0x0000000604047981 */ /* 0x000e62000c1e1900 */
[----:B0-----:R-:W-:-:S06]  /*08f0*/  IMAD.WIDE R6, R7, 0x4, R10 ;  /* 0x0000000407067825 */ /* 0x001fcc00078e020a */
[----:B------:R-:W1:Y:S02]  /*0900*/  LDG.E R6, desc[UR6][R6.64] ;  /* 0x0000000606067981 */ /* 0x000e64000c1e1900 */
[----:B-123-5:R-:W-:-:S05]  /*0910*/  IMAD R13, R4, R6, R13 ;  /* 0x00000006040d7224 */ /* 0x02efca00078e020d */
[----:B------:R-:W-:Y:S01]  /*0920*/  STG.E desc[UR6][R2.64], R13 ;  /* 0x0000000d02007986 */ /* 0x000fe2000c101906 */
[----:B------:R-:W-:Y:S05]  /*0930*/  EXIT ;  /* 0x000000000000794d */ /* 0x000fea0003800000 */
.L_x_4:
[----:B------:R-:W-:-:S00]  /*0940*/  BRA `(.L_x_4) ;  /* 0xfffffffc00fc7947 */ /* 0x000fc0000383ffff */
[----:B------:R-:W-:-:S00]  /*0950*/  NOP ;  /* 0x0000000000007918 */ /* 0x000fc00000000000 */
        /* <DEDUP_REMOVED lines=10> */
.L_x_5:


//--------------------- .nv.shared.reserved.0     --------------------------
	.section	.nv.shared.reserved.0,"aw",@nobits
	.weak		__nv_reservedSMEM_offset_0_alias
	.size		__nv_reservedSMEM_offset_0_alias, 0, 64
	.other		__nv_reservedSMEM_offset_0_alias,@"STO_CUDA_RESERVED_SHARED STV_DEFAULT"
__nv_reservedSMEM_offset_0_alias:
	.zero		0
	.zero		64


//--------------------- .nv.constant0._Z13matmul_kernelPiS_S_iii --------------------------
	.section	.nv.constant0._Z13matmul_kernelPiS_S_iii,"a",@progbits
	.sectionflags	@""
	.align	4
.nv.constant0._Z13matmul_kernelPiS_S_iii:
	.zero		932


//--------------------- SYMBOLS --------------------------

	.type		.nv.reservedSmem.offset0,@object
	.size		.nv.reservedSmem.offset0,0x4
